	.target	sm_100

	.elftype	@"ET_EXEC"


//--------------------- .note.nv.tkinfo           --------------------------
	.section	.note.nv.tkinfo,"",@"SHT_NOTE"
	.sectionflags	@"SHF_NOTE_NV_TKINFO"
	.tkinfo
        /*0018*/ 	.word	0x00000081
        /*0030*/ 	.string	""
        /*0030*/ 	.string	"ptxas"
        /*0030*/ 	.string	"Cuda compilation tools, release 12.9, V12.9.86"
        /*0030*/ 	.string	"Build cuda_12.9.r12.9/compiler.36037853_0"
        /*0030*/ 	.string	"-regUsageLevel 10 -arch sm_100f -m 64 "



//--------------------- .note.nv.cuver            --------------------------
	.section	.note.nv.cuver,"",@"SHT_NOTE"
	.sectionflags	@"SHF_NOTE_NV_CUVER"
        /*0018*/ 	.short	0x0001
        /*001a*/ 	.short	0x0064
        /*001c*/ 	.short	0x0001
        /*001e*/ 	.short	0x0000
        /*0020*/ 	.short	0x0001
        /*0022*/ 	.short	0x0000


//--------------------- .nv.info                  --------------------------
	.section	.nv.info,"",@"SHT_CUDA_INFO"
	.align	4


	//----- nvinfo : EIATTR_REGCOUNT
	.align		4
        /*0000*/ 	.byte	0x04, 0x2f
        /*0002*/ 	.short	(.L_10 - .L_9)
	.align		4
.L_9:
        /*0004*/ 	.word	index@(_ZN9deep_gemm34transpose_and_pack_fp32_into_ue8m0ILj512ELj48ELj56EEEvPfPjj)
        /*0008*/ 	.word	0x00000016


	//----- nvinfo : EIATTR_FRAME_SIZE
	.align		4
.L_10:
        /*000c*/ 	.byte	0x04, 0x11
        /*000e*/ 	.short	(.L_12 - .L_11)
	.align		4
.L_11:
        /*0010*/ 	.word	index@(_ZN9deep_gemm34transpose_and_pack_fp32_into_ue8m0ILj512ELj48ELj56EEEvPfPjj)
        /*0014*/ 	.word	0x00000000


	//----- nvinfo : EIATTR_MIN_STACK_SIZE
	.align		4
.L_12:
        /*0018*/ 	.byte	0x04, 0x12
        /*001a*/ 	.short	(.L_14 - .L_13)
	.align		4
.L_13:
        /*001c*/ 	.word	index@(_ZN9deep_gemm34transpose_and_pack_fp32_into_ue8m0ILj512ELj48ELj56EEEvPfPjj)
        /*0020*/ 	.word	0x00000000
.L_14:


//--------------------- .nv.info._ZN9deep_gemm34transpose_and_pack_fp32_into_ue8m0ILj512ELj48ELj56EEEvPfPjj --------------------------
	.section	.nv.info._ZN9deep_gemm34transpose_and_pack_fp32_into_ue8m0ILj512ELj48ELj56EEEvPfPjj,"",@"SHT_CUDA_INFO"
	.sectionflags	@""
	.align	4


	//----- nvinfo : EIATTR_CUDA_API_VERSION
	.align		4
        /*0000*/ 	.byte	0x04, 0x37
        /*0002*/ 	.short	(.L_16 - .L_15)
.L_15:
        /*0004*/ 	.word	0x00000081


	//----- nvinfo : EIATTR_KPARAM_INFO
	.align		4
.L_16:
        /*0008*/ 	.byte	0x04, 0x17
        /*000a*/ 	.short	(.L_18 - .L_17)
.L_17:
        /*000c*/ 	.word	0x00000000
        /*0010*/ 	.short	0x0002
        /*0012*/ 	.short	0x0010
        /*0014*/ 	.byte	0x00, 0xf0, 0x11, 0x00


	//----- nvinfo : EIATTR_KPARAM_INFO
	.align		4
.L_18:
        /*0018*/ 	.byte	0x04, 0x17
        /*001a*/ 	.short	(.L_20 - .L_19)
.L_19:
        /*001c*/ 	.word	0x00000000
        /*0020*/ 	.short	0x0001
        /*0022*/ 	.short	0x0008
        /*0024*/ 	.byte	0x00, 0xf5, 0x21, 0x00


	//----- nvinfo : EIATTR_KPARAM_INFO
	.align		4
.L_20:
        /*0028*/ 	.byte	0x04, 0x17
        /*002a*/ 	.short	(.L_22 - .L_21)
.L_21:
        /*002c*/ 	.word	0x00000000
        /*0030*/ 	.short	0x0000
        /*0032*/ 	.short	0x0000
        /*0034*/ 	.byte	0x00, 0xf5, 0x21, 0x00


	//----- nvinfo : EIATTR_SPARSE_MMA_MASK
	.align		4
.L_22:
        /*0038*/ 	.byte	0x03, 0x50
        /*003a*/ 	.short	0x0000


	//----- nvinfo : EIATTR_MAXREG_COUNT
	.align		4
        /*003c*/ 	.byte	0x03, 0x1b
        /*003e*/ 	.short	0x00ff


	//----- nvinfo : EIATTR_NUM_BARRIERS
	.align		4
        /*0040*/ 	.byte	0x02, 0x4c
        /*0042*/ 	.byte	0x01
	.zero		1


	//----- nvinfo : EIATTR_VRC_CTA_INIT_COUNT
	.align		4
        /*0044*/ 	.byte	0x02, 0x4a
	.zero		1
	.zero		1


	//----- nvinfo : EIATTR_EXIT_INSTR_OFFSETS
	.align		4
        /*0048*/ 	.byte	0x04, 0x1c
        /*004a*/ 	.short	(.L_24 - .L_23)


	//   ....[0]....
.L_23:
        /*004c*/ 	.word	0x00000220


	//   ....[1]....
        /*0050*/ 	.word	0x000004d0


	//   ....[2]....
        /*0054*/ 	.word	0x000005f0


	//   ....[3]....
        /*0058*/ 	.word	0x000006d0


	//----- nvinfo : EIATTR_CRS_STACK_SIZE
	.align		4
.L_24:
        /*005c*/ 	.byte	0x04, 0x1e
        /*005e*/ 	.short	(.L_26 - .L_25)
.L_25:
        /*0060*/ 	.word	0x00000000


	//----- nvinfo : EIATTR_CBANK_PARAM_SIZE
	.align		4
.L_26:
        /*0064*/ 	.byte	0x03, 0x19
        /*0066*/ 	.short	0x0014


	//----- nvinfo : EIATTR_PARAM_CBANK
	.align		4
        /*0068*/ 	.byte	0x04, 0x0a
        /*006a*/ 	.short	(.L_28 - .L_27)
	.align		4
.L_27:
        /*006c*/ 	.word	index@(.nv.constant0._ZN9deep_gemm34transpose_and_pack_fp32_into_ue8m0ILj512ELj48ELj56EEEvPfPjj)
        /*0070*/ 	.short	0x0380
        /*0072*/ 	.short	0x0014


	//----- nvinfo : EIATTR_SW_WAR
	.align		4
.L_28:
        /*0074*/ 	.byte	0x04, 0x36
        /*0076*/ 	.short	(.L_30 - .L_29)
.L_29:
        /*0078*/ 	.word	0x00000008
.L_30:


//--------------------- .nv.compat                --------------------------
	.section	.nv.compat,"",@"SHT_CUDA_COMPAT_INFO"
	.align	4
        /*0000*/ 	.byte	0x02, 0x02, 0x01, 0x00, 0x02, 0x05, 0x05, 0x00, 0x02, 0x03, 0x00, 0x00, 0x02, 0x06, 0x01, 0x00


//--------------------- .nv.callgraph             --------------------------
	.section	.nv.callgraph,"",@"SHT_CUDA_CALLGRAPH"
	.align	4
	.sectionentsize	8
	.align		4
        /*0000*/ 	.word	0x00000000
	.align		4
        /*0004*/ 	.word	0xffffffff
	.align		4
        /*0008*/ 	.word	0x00000000
	.align		4
        /*000c*/ 	.word	0xfffffffe
	.align		4
        /*0010*/ 	.word	0x00000000
	.align		4
        /*0014*/ 	.word	0xfffffffd
	.align		4
        /*0018*/ 	.word	0x00000000
	.align		4
        /*001c*/ 	.word	0xfffffffc


//--------------------- .nv.constant4             --------------------------
	.section	.nv.constant4,"a",@progbits
	.align	8
	.align		8
.nv.constant4:
        /*0000*/ 	.dword	_ZN45_INTERNAL_163598d1_9_kernel_cu_c4acd8ba_993294cuda3std3__45__cpo5beginE
	.align		8
        /*0008*/ 	.dword	_ZN45_INTERNAL_163598d1_9_kernel_cu_c4acd8ba_993294cuda3std3__45__cpo3endE
	.align		8
        /*0010*/ 	.dword	_ZN45_INTERNAL_163598d1_9_kernel_cu_c4acd8ba_993294cuda3std3__45__cpo6cbeginE
	.align		8
        /*0018*/ 	.dword	_ZN45_INTERNAL_163598d1_9_kernel_cu_c4acd8ba_993294cuda3std3__45__cpo4cendE
	.align		8
        /*0020*/ 	.dword	_ZN45_INTERNAL_163598d1_9_kernel_cu_c4acd8ba_993294cuda3std3__447_GLOBAL__N__163598d1_9_kernel_cu_c4acd8ba_993296ignoreE
	.align		8
        /*0028*/ 	.dword	_ZN45_INTERNAL_163598d1_9_kernel_cu_c4acd8ba_993294cuda3std3__419piecewise_constructE
	.align		8
        /*0030*/ 	.dword	_ZN45_INTERNAL_163598d1_9_kernel_cu_c4acd8ba_993294cuda3std3__48in_placeE
	.align		8
        /*0038*/ 	.dword	_ZN45_INTERNAL_163598d1_9_kernel_cu_c4acd8ba_993294cuda3std6ranges3__45__cpo4swapE
	.align		8
        /*0040*/ 	.dword	_ZN45_INTERNAL_163598d1_9_kernel_cu_c4acd8ba_993294cuda3std6ranges3__45__cpo9iter_moveE


//--------------------- .text._ZN9deep_gemm34transpose_and_pack_fp32_into_ue8m0ILj512ELj48ELj56EEEvPfPjj --------------------------
	.section	.text._ZN9deep_gemm34transpose_and_pack_fp32_into_ue8m0ILj512ELj48ELj56EEEvPfPjj,"ax",@progbits
	.align	128
        .global         _ZN9deep_gemm34transpose_and_pack_fp32_into_ue8m0ILj512ELj48ELj56EEEvPfPjj
        .type           _ZN9deep_gemm34transpose_and_pack_fp32_into_ue8m0ILj512ELj48ELj56EEEvPfPjj,@function
        .size           _ZN9deep_gemm34transpose_and_pack_fp32_into_ue8m0ILj512ELj48ELj56EEEvPfPjj,(.L_x_3 - _ZN9deep_gemm34transpose_and_pack_fp32_into_ue8m0ILj512ELj48ELj56EEEvPfPjj)
        .other          _ZN9deep_gemm34transpose_and_pack_fp32_into_ue8m0ILj512ELj48ELj56EEEvPfPjj,@"STO_CUDA_ENTRY STV_DEFAULT"
_ZN9deep_gemm34transpose_and_pack_fp32_into_ue8m0ILj512ELj48ELj56EEEvPfPjj:
.text._ZN9deep_gemm34transpose_and_pack_fp32_into_ue8m0ILj512ELj48ELj56EEEvPfPjj:
[----:B------:R-:W0:Y:S01]  /*0000*/  LDC R1, c[0x0][0x37c] ;  /* 0x0000df00ff017b82 */ /* 0x000e220000000800 */
[----:B------:R-:W1:Y:S07]  /*0010*/  S2R R3, SR_CTAID.X ;  /* 0x0000000000037919 */ /* 0x000e6e0000002500 */
[----:B------:R-:W1:Y:S01]  /*0020*/  LDC R0, c[0x0][0x390] ;  /* 0x0000e400ff007b82 */ /* 0x000e620000000800 */
[----:B------:R-:W2:Y:S01]  /*0030*/  LDCU.64 UR6, c[0x0][0x358] ;  /* 0x00006b00ff0677ac */ /* 0x000ea20008000a00 */
[----:B------:R-:W-:Y:S01]  /*0040*/  BSSY.RECONVERGENT B0, `(.L_x_0) ;  /* 0x000001c000007945 */ /* 0x000fe20003800200 */
[----:B------:R-:W3:Y:S01]  /*0050*/  S2R R15, SR_CTAID.Y ;  /* 0x00000000000f7919 */ /* 0x000ee20000002600 */
[----:B------:R-:W4:Y:S04]  /*0060*/  S2R R2, SR_TID.X ;  /* 0x0000000000027919 */ /* 0x000f280000002100 */
[----:B------:R-:W5:Y:S08]  /*0070*/  LDC.64 R16, c[0x0][0x380] ;  /* 0x0000e000ff107b82 */ /* 0x000f700000000a00 */
[----:B------:R-:W0:Y:S01]  /*0080*/  LDC.64 R12, c[0x0][0x388] ;  /* 0x0000e200ff0c7b82 */ /* 0x000e220000000a00 */
[----:B-1----:R-:W-:-:S02]  /*0090*/  IMAD R4, R3, -0x30, R0 ;  /* 0xffffffd003047824 */ /* 0x002fc400078e0200 */
[----:B------:R-:W-:-:S03]  /*00a0*/  IMAD.WIDE.U32 R6, R3, 0x2a00, RZ ;  /* 0x00002a0003067825 */ /* 0x000fc600078e00ff */
[----:B------:R-:W-:Y:S01]  /*00b0*/  VIMNMX.U32 R8, PT, PT, R4, 0x30, PT ;  /* 0x0000003004087848 */ /* 0x000fe20003fe0000 */
[----:B---3--:R-:W-:Y:S01]  /*00c0*/  IMAD.WIDE.U32 R4, R15, R0, RZ ;  /* 0x000000000f047225 */ /* 0x008fe200078e00ff */
[----:B----4-:R-:W-:-:S03]  /*00d0*/  ISETP.GT.U32.AND P0, PT, R2, 0x29f, PT ;  /* 0x0000029f0200780c */ /* 0x010fc60003f04070 */
[----:B------:R-:W-:Y:S02]  /*00e0*/  IMAD R9, R8, 0xe, RZ ;  /* 0x0000000e08097824 */ /* 0x000fe400078e02ff */
[----:B------:R-:W-:-:S03]  /*00f0*/  IMAD.WIDE.U32 R6, R4, 0xe0, R6 ;  /* 0x000000e004067825 */ /* 0x000fc600078e0006 */
[----:B------:R-:W-:Y:S01]  /*0100*/  ISETP.GE.U32.AND P1, PT, R2, R9, PT ;  /* 0x000000090200720c */ /* 0x000fe20003f26070 */
[----:B------:R-:W-:Y:S01]  /*0110*/  IMAD R4, R5, 0xe0, RZ ;  /* 0x000000e005047824 */ /* 0x000fe200078e02ff */
[----:B-----5:R-:W-:-:S04]  /*0120*/  IADD3 R16, P2, PT, R6, R16, RZ ;  /* 0x0000001006107210 */ /* 0x020fc80007f5e0ff */
[----:B------:R-:W-:-:S07]  /*0130*/  IADD3.X R17, PT, PT, R17, R7, R4, P2, !PT ;  /* 0x0000000711117210 */ /* 0x000fce00017fe404 */
[----:B0-2---:R-:W-:Y:S05]  /*0140*/  @P1 BRA `(.L_x_1) ;  /* 0x00000000002c1947 */ /* 0x005fea0003800000 */
[C---:B------:R-:W-:Y:S02]  /*0150*/  VIADD R8, R2.reuse, 0x200 ;  /* 0x0000020002087836 */ /* 0x040fe40000000000 */
[----:B------:R-:W-:-:S03]  /*0160*/  IMAD.WIDE.U32 R16, R2, 0x10, R16 ;  /* 0x0000001002107825 */ /* 0x000fc600078e0010 */
[----:B------:R-:W-:Y:S02]  /*0170*/  ISETP.GE.U32.AND P1, PT, R8, R9, PT ;  /* 0x000000090800720c */ /* 0x000fe40003f26070 */
[----:B------:R-:W2:Y:S11]  /*0180*/  LDG.E.128.CONSTANT R4, desc[UR6][R16.64] ;  /* 0x0000000610047981 */ /* 0x000eb6000c1e9d00 */
[----:B------:R-:W3:Y:S01]  /*0190*/  @!P1 LDG.E.128.CONSTANT R8, desc[UR6][R16.64+0x2000] ;  /* 0x0020000610089981 */ /* 0x000ee2000c1e9d00 */
[----:B------:R-:W0:Y:S01]  /*01a0*/  S2UR UR5, SR_CgaCtaId ;  /* 0x00000000000579c3 */ /* 0x000e220000008800 */
[----:B------:R-:W-:-:S02]  /*01b0*/  UMOV UR4, 0x400 ;  /* 0x0000040000047882 */ /* 0x000fc40000000000 */
[----:B0-----:R-:W-:-:S06]  /*01c0*/  ULEA UR4, UR5, UR4, 0x18 ;  /* 0x0000000405047291 */ /* 0x001fcc000f8ec0ff */
[----:B------:R-:W-:-:S05]  /*01d0*/  LEA R14, R2, UR4, 0x4 ;  /* 0x00000004020e7c11 */ /* 0x000fca000f8e20ff */
[----:B--2---:R0:W-:Y:S04]  /*01e0*/  STS.128 [R14], R4 ;  /* 0x000000040e007388 */ /* 0x0041e80000000c00 */
[----:B---3--:R0:W-:Y:S02]  /*01f0*/  @!P1 STS.128 [R14+0x2000], R8 ;  /* 0x002000080e009388 */ /* 0x0081e40000000c00 */
.L_x_1:
[----:B------:R-:W-:Y:S05]  /*0200*/  BSYNC.RECONVERGENT B0 ;  /* 0x0000000000007941 */ /* 0x000fea0003800200 */
.L_x_0:
[----:B------:R-:W-:Y:S06]  /*0210*/  BAR.SYNC.DEFER_BLOCKING 0x0 ;  /* 0x0000000000007b1d */ /* 0x000fec0000010000 */
[----:B------:R-:W-:Y:S05]  /*0220*/  @P0 EXIT ;  /* 0x000000000000094d */ /* 0x000fea0003800000 */
[----:B0-----:R-:W-:Y:S01]  /*0230*/  LOP3.LUT R4, R2, 0xffff, RZ, 0xc0, !PT ;  /* 0x0000ffff02047812 */ /* 0x001fe200078ec0ff */
[----:B------:R-:W0:Y:S01]  /*0240*/  S2UR UR5, SR_CgaCtaId ;  /* 0x00000000000579c3 */ /* 0x000e220000008800 */
[----:B------:R-:W-:Y:S01]  /*0250*/  UMOV UR4, 0x400 ;  /* 0x0000040000047882 */ /* 0x000fe20000000000 */
[----:B------:R-:W-:Y:S02]  /*0260*/  IADD3 R14, P0, PT, R0, 0x3, RZ ;  /* 0x00000003000e7810 */ /* 0x000fe40007f1e0ff */
[----:B------:R-:W-:Y:S01]  /*0270*/  IMAD R4, R4, 0x556, RZ ;  /* 0x0000055604047824 */ /* 0x000fe200078e02ff */
[----:B------:R-:W-:Y:S02]  /*0280*/  ISETP.GT.U32.AND P1, PT, R2, 0x9f, PT ;  /* 0x0000009f0200780c */ /* 0x000fe40003f24070 */
[----:B------:R-:W-:Y:S01]  /*0290*/  IMAD.X R10, RZ, RZ, RZ, P0 ;  /* 0x000000ffff0a7224 */ /* 0x000fe200000e06ff */
[----:B------:R-:W-:Y:S02]  /*02a0*/  LOP3.LUT R14, R14, 0xfffffffc, RZ, 0xc0, !PT ;  /* 0xfffffffc0e0e7812 */ /* 0x000fe400078ec0ff */
[----:B------:R-:W-:-:S02]  /*02b0*/  SHF.R.U32.HI R11, RZ, 0x10, R4 ;  /* 0x00000010ff0b7819 */ /* 0x000fc40000011604 */
[----:B------:R-:W-:Y:S01]  /*02c0*/  LOP3.LUT R10, R10, 0x1, RZ, 0xc0, !PT ;  /* 0x000000010a0a7812 */ /* 0x000fe200078ec0ff */
[----:B------:R-:W-:Y:S01]  /*02d0*/  IMAD.WIDE.U32 R8, R15, R14, RZ ;  /* 0x0000000e0f087225 */ /* 0x000fe200078e00ff */
[----:B------:R-:W-:-:S03]  /*02e0*/  PRMT R4, R11, 0x9910, RZ ;  /* 0x000099100b047816 */ /* 0x000fc600000000ff */
[----:B------:R-:W-:Y:S02]  /*02f0*/  IMAD.SHL.U32 R5, R11, 0x4, RZ ;  /* 0x000000040b057824 */ /* 0x000fe400078e00ff */
[----:B------:R-:W-:Y:S02]  /*0300*/  IMAD R4, R4, 0x30, RZ ;  /* 0x0000003004047824 */ /* 0x000fe400078e02ff */
[----:B------:R-:W-:Y:S01]  /*0310*/  IMAD R15, R15, R10, R9 ;  /* 0x0000000a0f0f7224 */ /* 0x000fe200078e0209 */
[----:B------:R-:W-:Y:S01]  /*0320*/  LOP3.LUT R5, R5, 0xffff, RZ, 0xc0, !PT ;  /* 0x0000ffff05057812 */ /* 0x000fe200078ec0ff */
[----:B------:R-:W-:Y:S01]  /*0330*/  IMAD.MOV R4, RZ, RZ, -R4 ;  /* 0x000000ffff047224 */ /* 0x000fe200078e0a04 */
[----:B0-----:R-:W-:Y:S01]  /*0340*/  ULEA UR4, UR5, UR4, 0x18 ;  /* 0x0000000405047291 */ /* 0x001fe2000f8ec0ff */
[----:B------:R-:W-:-:S03]  /*0350*/  IMAD.WIDE.U32 R8, R8, 0x38, R12 ;  /* 0x0000003808087825 */ /* 0x000fc600078e000c */
[----:B------:R-:W-:Y:S01]  /*0360*/  PRMT R7, R4, 0x7710, RZ ;  /* 0x0000771004077816 */ /* 0x000fe200000000ff */
[----:B------:R-:W-:-:S04]  /*0370*/  IMAD R19, R15, 0x38, RZ ;  /* 0x000000380f137824 */ /* 0x000fc800078e02ff */
[----:B------:R-:W-:-:S05]  /*0380*/  IMAD.IADD R4, R7, 0x1, R2 ;  /* 0x0000000107047824 */ /* 0x000fca00078e0202 */
[----:B------:R-:W-:-:S05]  /*0390*/  LOP3.LUT R16, R4, 0xffff, RZ, 0xc0, !PT ;  /* 0x0000ffff04107812 */ /* 0x000fca00078ec0ff */
[----:B------:R-:W-:Y:S02]  /*03a0*/  IMAD R5, R16, 0x38, R5 ;  /* 0x0000003810057824 */ /* 0x000fe400078e0205 */
[----:B------:R-:W-:-:S03]  /*03b0*/  IMAD R16, R3, 0x30, R16 ;  /* 0x0000003003107824 */ /* 0x000fc600078e0210 */
[----:B------:R-:W-:Y:S02]  /*03c0*/  LEA R5, R5, UR4, 0x2 ;  /* 0x0000000405057c11 */ /* 0x000fe4000f8e10ff */
[----:B------:R-:W-:-:S04]  /*03d0*/  ISETP.GE.U32.AND P0, PT, R16, R0, PT ;  /* 0x000000001000720c */ /* 0x000fc80003f06070 */
[----:B------:R-:W0:Y:S09]  /*03e0*/  LDS.128 R4, [R5] ;  /* 0x0000000005047984 */ /* 0x000e320000000c00 */
[----:B------:R-:W-:Y:S02]  /*03f0*/  @!P0 IMAD.MOV.U32 R17, RZ, RZ, RZ ;  /* 0x000000ffff118224 */ /* 0x000fe400078e00ff */
[----:B------:R-:W-:-:S04]  /*0400*/  @!P0 IMAD.WIDE.U32 R12, R11, R14, R16 ;  /* 0x0000000e0b0c8225 */ /* 0x000fc800078e0010 */
[----:B------:R-:W-:Y:S02]  /*0410*/  @!P0 IMAD R17, R10, R11, RZ ;  /* 0x0000000b0a118224 */ /* 0x000fe400078e02ff */
[----:B------:R-:W-:Y:S01]  /*0420*/  IMAD.IADD R11, R9, 0x1, R19 ;  /* 0x00000001090b7824 */ /* 0x000fe200078e0213 */
[----:B0-----:R-:W-:Y:S01]  /*0430*/  SHF.R.U32.HI R15, RZ, 0x17, R4 ;  /* 0x00000017ff0f7819 */ /* 0x001fe20000011604 */
[----:B------:R-:W-:Y:S01]  /*0440*/  IMAD.IADD R7, R7, 0x1, R7 ;  /* 0x0000000107077824 */ /* 0x000fe200078e0207 */
[----:B------:R-:W-:Y:S01]  /*0450*/  SHF.R.U32.HI R16, RZ, 0xf, R5 ;  /* 0x0000000fff107819 */ /* 0x000fe20000011605 */
[----:B------:R-:W-:Y:S01]  /*0460*/  @!P0 IMAD.IADD R5, R13, 0x1, R17 ;  /* 0x000000010d058824 */ /* 0x000fe200078e0211 */
[----:B------:R-:W-:Y:S02]  /*0470*/  SHF.R.U32.HI R6, RZ, 0x7, R6 ;  /* 0x00000007ff067819 */ /* 0x000fe40000011606 */
[----:B------:R-:W-:Y:S02]  /*0480*/  @!P0 LEA R4, P2, R12, R8, 0x2 ;  /* 0x000000080c048211 */ /* 0x000fe400078410ff */
[----:B------:R-:W-:-:S02]  /*0490*/  LOP3.LUT R6, R6, R16, R15, 0xfe, !PT ;  /* 0x0000001006067212 */ /* 0x000fc400078efe0f */
[----:B------:R-:W-:Y:S02]  /*04a0*/  @!P0 LEA.HI.X R5, R12, R11, R5, 0x2, P2 ;  /* 0x0000000b0c058211 */ /* 0x000fe400010f1405 */
[----:B------:R-:W-:-:S05]  /*04b0*/  LOP3.LUT R7, R6, R7, RZ, 0xfc, !PT ;  /* 0x0000000706077212 */ /* 0x000fca00078efcff */
[----:B------:R0:W-:Y:S01]  /*04c0*/  @!P0 STG.E desc[UR6][R4.64], R7 ;  /* 0x0000000704008986 */ /* 0x0001e2000c101906 */
[----:B------:R-:W-:Y:S05]  /*04d0*/  @P1 EXIT ;  /* 0x000000000000194d */ /* 0x000fea0003800000 */
[----:B0-----:R-:W-:-:S05]  /*04e0*/  VIADD R5, R2, 0x200 ;  /* 0x0000020002057836 */ /* 0x001fca0000000000 */
[----:B------:R-:W-:-:S05]  /*04f0*/  LOP3.LUT R2, R5, 0xffff, RZ, 0xc0, !PT ;  /* 0x0000ffff05027812 */ /* 0x000fca00078ec0ff */
[----:B------:R-:W-:-:S05]  /*0500*/  IMAD R2, R2, 0x556, RZ ;  /* 0x0000055602027824 */ /* 0x000fca00078e02ff */
[----:B------:R-:W-:-:S04]  /*0510*/  SHF.R.U32.HI R13, RZ, 0x10, R2 ;  /* 0x00000010ff0d7819 */ /* 0x000fc80000011602 */
[C---:B------:R-:W-:Y:S01]  /*0520*/  PRMT R2, R13.reuse, 0x9910, RZ ;  /* 0x000099100d027816 */ /* 0x040fe200000000ff */
[----:B------:R-:W-:-:S04]  /*0530*/  IMAD.SHL.U32 R4, R13, 0x4, RZ ;  /* 0x000000040d047824 */ /* 0x000fc800078e00ff */
[----:B------:R-:W-:-:S04]  /*0540*/  IMAD R2, R2, 0x30, RZ ;  /* 0x0000003002027824 */ /* 0x000fc800078e02ff */
[----:B------:R-:W-:-:S05]  /*0550*/  IMAD.MOV R2, RZ, RZ, -R2 ;  /* 0x000000ffff027224 */ /* 0x000fca00078e0a02 */
[----:B------:R-:W-:-:S05]  /*0560*/  PRMT R2, R2, 0x7710, RZ ;  /* 0x0000771002027816 */ /* 0x000fca00000000ff */
[----:B------:R-:W-:Y:S01]  /*0570*/  IMAD.IADD R2, R5, 0x1, R2 ;  /* 0x0000000105027824 */ /* 0x000fe200078e0202 */
[----:B------:R-:W-:-:S04]  /*0580*/  LOP3.LUT R5, R4, 0xffff, RZ, 0xc0, !PT ;  /* 0x0000ffff04057812 */ /* 0x000fc800078ec0ff */
[----:B------:R-:W-:-:S05]  /*0590*/  LOP3.LUT R2, R2, 0xffff, RZ, 0xc0, !PT ;  /* 0x0000ffff02027812 */ /* 0x000fca00078ec0ff */
[----:B------:R-:W-:Y:S02]  /*05a0*/  IMAD R5, R2, 0x38, R5 ;  /* 0x0000003802057824 */ /* 0x000fe400078e0205 */
[----:B------:R-:W-:-:S03]  /*05b0*/  IMAD R2, R3, 0x30, R2 ;  /* 0x0000003003027824 */ /* 0x000fc600078e0202 */
[----:B------:R-:W-:Y:S02]  /*05c0*/  LEA R5, R5, UR4, 0x2 ;  /* 0x0000000405057c11 */ /* 0x000fe4000f8e10ff */
[----:B------:R-:W-:-:S04]  /*05d0*/  ISETP.GE.U32.AND P0, PT, R2, R0, PT ;  /* 0x000000000200720c */ /* 0x000fc80003f06070 */
[----:B------:R-:W0:Y:S09]  /*05e0*/  LDS.128 R4, [R5] ;  /* 0x0000000005047984 */ /* 0x000e320000000c00 */
[----:B------:R-:W-:Y:S05]  /*05f0*/  @P0 EXIT ;  /* 0x000000000000094d */ /* 0x000fea0003800000 */
[----:B------:R-:W-:Y:S01]  /*0600*/  IMAD.MOV.U32 R3, RZ, RZ, RZ ;  /* 0x000000ffff037224 */ /* 0x000fe200078e00ff */
[----:B0-----:R-:W-:Y:S01]  /*0610*/  SHF.R.U32.HI R4, RZ, 0x17, R4 ;  /* 0x00000017ff047819 */ /* 0x001fe20000011604 */
[----:B------:R-:W-:Y:S01]  /*0620*/  IMAD.IADD R7, R7, 0x1, R7 ;  /* 0x0000000107077824 */ /* 0x000fe200078e0207 */
[----:B------:R-:W-:Y:S01]  /*0630*/  SHF.R.U32.HI R5, RZ, 0xf, R5 ;  /* 0x0000000fff057819 */ /* 0x000fe20000011605 */
[----:B------:R-:W-:Y:S01]  /*0640*/  IMAD.WIDE.U32 R14, R13, R14, R2 ;  /* 0x0000000e0d0e7225 */ /* 0x000fe200078e0002 */
[----:B------:R-:W-:-:S03]  /*0650*/  SHF.R.U32.HI R6, RZ, 0x7, R6 ;  /* 0x00000007ff067819 */ /* 0x000fc60000011606 */
[----:B------:R-:W-:Y:S01]  /*0660*/  IMAD R13, R10, R13, RZ ;  /* 0x0000000d0a0d7224 */ /* 0x000fe200078e02ff */
[----:B------:R-:W-:Y:S02]  /*0670*/  LEA R8, P0, R14, R8, 0x2 ;  /* 0x000000080e087211 */ /* 0x000fe400078010ff */
[----:B------:R-:W-:Y:S01]  /*0680*/  LOP3.LUT R4, R6, R5, R4, 0xfe, !PT ;  /* 0x0000000506047212 */ /* 0x000fe200078efe04 */
[----:B------:R-:W-:-:S03]  /*0690*/  IMAD.IADD R0, R15, 0x1, R13 ;  /* 0x000000010f007824 */ /* 0x000fc600078e020d */
[----:B------:R-:W-:Y:S02]  /*06a0*/  LOP3.LUT R7, R4, R7, RZ, 0xfc, !PT ;  /* 0x0000000704077212 */ /* 0x000fe400078efcff */
[----:B------:R-:W-:-:S05]  /*06b0*/  LEA.HI.X R9, R14, R11, R0, 0x2, P0 ;  /* 0x0000000b0e097211 */ /* 0x000fca00000f1400 */
[----:B------:R-:W-:Y:S01]  /*06c0*/  STG.E desc[UR6][R8.64], R7 ;  /* 0x0000000708007986 */ /* 0x000fe2000c101906 */
[----:B------:R-:W-:Y:S05]  /*06d0*/  EXIT ;  /* 0x000000000000794d */ /* 0x000fea0003800000 */
.L_x_2:
[----:B------:R-:W-:-:S00]  /*06e0*/  BRA `(.L_x_2) ;  /* 0xfffffffc00fc7947 */ /* 0x000fc0000383ffff */
[----:B------:R-:W-:-:S00]  /*06f0*/  NOP ;  /* 0x0000000000007918 */ /* 0x000fc00000000000 */
        /* <DEDUP_REMOVED lines=8> */
.L_x_3:


//--------------------- .nv.shared._ZN9deep_gemm34transpose_and_pack_fp32_into_ue8m0ILj512ELj48ELj56EEEvPfPjj --------------------------
	.section	.nv.shared._ZN9deep_gemm34transpose_and_pack_fp32_into_ue8m0ILj512ELj48ELj56EEEvPfPjj,"aw",@nobits
	.sectionflags	@""
	.align	16
	.zero		1024


//--------------------- .nv.shared.reserved.0     --------------------------
	.section	.nv.shared.reserved.0,"aw",@nobits
	.weak		__nv_reservedSMEM_offset_0_alias
	.size		__nv_reservedSMEM_offset_0_alias, 0, 64
	.other		__nv_reservedSMEM_offset_0_alias,@"STO_CUDA_RESERVED_SHARED STV_DEFAULT"
__nv_reservedSMEM_offset_0_alias:
	.zero		0
	.zero		64


//--------------------- .nv.global                --------------------------
	.section	.nv.global,"aw",@nobits
.nv.global:
	.type		_ZN45_INTERNAL_163598d1_9_kernel_cu_c4acd8ba_993294cuda3std6ranges3__45__cpo9iter_moveE,@object
	.size		_ZN45_INTERNAL_163598d1_9_kernel_cu_c4acd8ba_993294cuda3std6ranges3__45__cpo9iter_moveE,(_ZN45_INTERNAL_163598d1_9_kernel_cu_c4acd8ba_993294cuda3std3__45__cpo5beginE - _ZN45_INTERNAL_163598d1_9_kernel_cu_c4acd8ba_993294cuda3std6ranges3__45__cpo9iter_moveE)
_ZN45_INTERNAL_163598d1_9_kernel_cu_c4acd8ba_993294cuda3std6ranges3__45__cpo9iter_moveE:
	.zero		1
	.type		_ZN45_INTERNAL_163598d1_9_kernel_cu_c4acd8ba_993294cuda3std3__45__cpo5beginE,@object
	.size		_ZN45_INTERNAL_163598d1_9_kernel_cu_c4acd8ba_993294cuda3std3__45__cpo5beginE,(_ZN45_INTERNAL_163598d1_9_kernel_cu_c4acd8ba_993294cuda3std3__447_GLOBAL__N__163598d1_9_kernel_cu_c4acd8ba_993296ignoreE - _ZN45_INTERNAL_163598d1_9_kernel_cu_c4acd8ba_993294cuda3std3__45__cpo5beginE)
_ZN45_INTERNAL_163598d1_9_kernel_cu_c4acd8ba_993294cuda3std3__45__cpo5beginE:
	.zero		1
	.type		_ZN45_INTERNAL_163598d1_9_kernel_cu_c4acd8ba_993294cuda3std3__447_GLOBAL__N__163598d1_9_kernel_cu_c4acd8ba_993296ignoreE,@object
	.size		_ZN45_INTERNAL_163598d1_9_kernel_cu_c4acd8ba_993294cuda3std3__447_GLOBAL__N__163598d1_9_kernel_cu_c4acd8ba_993296ignoreE,(_ZN45_INTERNAL_163598d1_9_kernel_cu_c4acd8ba_993294cuda3std3__45__cpo6cbeginE - _ZN45_INTERNAL_163598d1_9_kernel_cu_c4acd8ba_993294cuda3std3__447_GLOBAL__N__163598d1_9_kernel_cu_c4acd8ba_993296ignoreE)
_ZN45_INTERNAL_163598d1_9_kernel_cu_c4acd8ba_993294cuda3std3__447_GLOBAL__N__163598d1_9_kernel_cu_c4acd8ba_993296ignoreE:
	.zero		1
	.type		_ZN45_INTERNAL_163598d1_9_kernel_cu_c4acd8ba_993294cuda3std3__45__cpo6cbeginE,@object
	.size		_ZN45_INTERNAL_163598d1_9_kernel_cu_c4acd8ba_993294cuda3std3__45__cpo6cbeginE,(_ZN45_INTERNAL_163598d1_9_kernel_cu_c4acd8ba_993294cuda3std3__48in_placeE - _ZN45_INTERNAL_163598d1_9_kernel_cu_c4acd8ba_993294cuda3std3__45__cpo6cbeginE)
_ZN45_INTERNAL_163598d1_9_kernel_cu_c4acd8ba_993294cuda3std3__45__cpo6cbeginE:
	.zero		1
	.type		_ZN45_INTERNAL_163598d1_9_kernel_cu_c4acd8ba_993294cuda3std3__48in_placeE,@object
	.size		_ZN45_INTERNAL_163598d1_9_kernel_cu_c4acd8ba_993294cuda3std3__48in_placeE,(_ZN45_INTERNAL_163598d1_9_kernel_cu_c4acd8ba_993294cuda3std3__45__cpo4cendE - _ZN45_INTERNAL_163598d1_9_kernel_cu_c4acd8ba_993294cuda3std3__48in_placeE)
_ZN45_INTERNAL_163598d1_9_kernel_cu_c4acd8ba_993294cuda3std3__48in_placeE:
	.zero		1
	.type		_ZN45_INTERNAL_163598d1_9_kernel_cu_c4acd8ba_993294cuda3std3__45__cpo4cendE,@object
	.size		_ZN45_INTERNAL_163598d1_9_kernel_cu_c4acd8ba_993294cuda3std3__45__cpo4cendE,(_ZN45_INTERNAL_163598d1_9_kernel_cu_c4acd8ba_993294cuda3std6ranges3__45__cpo4swapE - _ZN45_INTERNAL_163598d1_9_kernel_cu_c4acd8ba_993294cuda3std3__45__cpo4cendE)
_ZN45_INTERNAL_163598d1_9_kernel_cu_c4acd8ba_993294cuda3std3__45__cpo4cendE:
	.zero		1
	.type		_ZN45_INTERNAL_163598d1_9_kernel_cu_c4acd8ba_993294cuda3std6ranges3__45__cpo4swapE,@object
	.size		_ZN45_INTERNAL_163598d1_9_kernel_cu_c4acd8ba_993294cuda3std6ranges3__45__cpo4swapE,(_ZN45_INTERNAL_163598d1_9_kernel_cu_c4acd8ba_993294cuda3std3__45__cpo3endE - _ZN45_INTERNAL_163598d1_9_kernel_cu_c4acd8ba_993294cuda3std6ranges3__45__cpo4swapE)
_ZN45_INTERNAL_163598d1_9_kernel_cu_c4acd8ba_993294cuda3std6ranges3__45__cpo4swapE:
	.zero		1
	.type		_ZN45_INTERNAL_163598d1_9_kernel_cu_c4acd8ba_993294cuda3std3__45__cpo3endE,@object
	.size		_ZN45_INTERNAL_163598d1_9_kernel_cu_c4acd8ba_993294cuda3std3__45__cpo3endE,(_ZN45_INTERNAL_163598d1_9_kernel_cu_c4acd8ba_993294cuda3std3__419piecewise_constructE - _ZN45_INTERNAL_163598d1_9_kernel_cu_c4acd8ba_993294cuda3std3__45__cpo3endE)
_ZN45_INTERNAL_163598d1_9_kernel_cu_c4acd8ba_993294cuda3std3__45__cpo3endE:
	.zero		1
	.type		_ZN45_INTERNAL_163598d1_9_kernel_cu_c4acd8ba_993294cuda3std3__419piecewise_constructE,@object
	.size		_ZN45_INTERNAL_163598d1_9_kernel_cu_c4acd8ba_993294cuda3std3__419piecewise_constructE,(.L_5 - _ZN45_INTERNAL_163598d1_9_kernel_cu_c4acd8ba_993294cuda3std3__419piecewise_constructE)
_ZN45_INTERNAL_163598d1_9_kernel_cu_c4acd8ba_993294cuda3std3__419piecewise_constructE:
	.zero		1
.L_5:


//--------------------- .nv.constant0._ZN9deep_gemm34transpose_and_pack_fp32_into_ue8m0ILj512ELj48ELj56EEEvPfPjj --------------------------
	.section	.nv.constant0._ZN9deep_gemm34transpose_and_pack_fp32_into_ue8m0ILj512ELj48ELj56EEEvPfPjj,"a",@progbits
	.sectionflags	@""
	.align	4
.nv.constant0._ZN9deep_gemm34transpose_and_pack_fp32_into_ue8m0ILj512ELj48ELj56EEEvPfPjj:
	.zero		916


//--------------------- SYMBOLS --------------------------

	.type		.nv.reservedSmem.offset0,@object
	.size		.nv.reservedSmem.offset0,0x4
	.type		.nv.reservedSmem.cap,@object
	.size		.nv.reservedSmem.cap,0x4
